//
// Generated by NVIDIA NVVM Compiler
//
// Compiler Build ID: CL-36424714
// Cuda compilation tools, release 13.0, V13.0.88
// Based on NVVM 20.0.0
//

.version 9.0
.target sm_100
.address_size 64

	// .globl	_Z3sumPiS_S_i
.extern .func  (.param .b32 func_retval0) vprintf
(
	.param .b64 vprintf_param_0,
	.param .b64 vprintf_param_1
)
;
.global .align 1 .b8 $str[13] = {10, 84, 104, 114, 101, 97, 100, 32, 105, 100, 37, 100};

.visible .entry _Z3sumPiS_S_i(
	.param .u64 .ptr .align 1 _Z3sumPiS_S_i_param_0,
	.param .u64 .ptr .align 1 _Z3sumPiS_S_i_param_1,
	.param .u64 .ptr .align 1 _Z3sumPiS_S_i_param_2,
	.param .u32 _Z3sumPiS_S_i_param_3
)
{
	.local .align 8 .b8 	__local_depot0[8];
	.reg .b64 	%SP;
	.reg .b64 	%SPL;
	.reg .pred 	%p<2>;
	.reg .b32 	%r<11>;
	.reg .b64 	%rd<15>;

	mov.u64 	%SPL, __local_depot0;
	cvta.local.u64 	%SP, %SPL;
	ld.param.u64 	%rd1, [_Z3sumPiS_S_i_param_0];
	ld.param.u64 	%rd2, [_Z3sumPiS_S_i_param_1];
	ld.param.u64 	%rd3, [_Z3sumPiS_S_i_param_2];
	ld.param.u32 	%r2, [_Z3sumPiS_S_i_param_3];
	add.u64 	%rd4, %SP, 0;
	add.u64 	%rd5, %SPL, 0;
	mov.u32 	%r3, %tid.x;
	mov.u32 	%r4, %ntid.x;
	mov.u32 	%r5, %ctaid.x;
	mad.lo.s32 	%r1, %r4, %r5, %r3;
	st.local.u32 	[%rd5], %r3;
	mov.u64 	%rd6, $str;
	cvta.global.u64 	%rd7, %rd6;
	{ // callseq 0, 0
	.param .b64 param0;
	st.param.b64 	[param0], %rd7;
	.param .b64 param1;
	st.param.b64 	[param1], %rd4;
	.param .b32 retval0;
	call.uni (retval0), 
	vprintf, 
	(
	param0, 
	param1
	);
	ld.param.b32 	%r6, [retval0];
	} // callseq 0
	setp.ge.s32 	%p1, %r1, %r2;
	@%p1 bra 	$L__BB0_2;
	cvta.to.global.u64 	%rd8, %rd1;
	cvta.to.global.u64 	%rd9, %rd2;
	cvta.to.global.u64 	%rd10, %rd3;
	mul.wide.s32 	%rd11, %r1, 4;
	add.s64 	%rd12, %rd8, %rd11;
	ld.global.u32 	%r8, [%rd12];
	add.s64 	%rd13, %rd9, %rd11;
	ld.global.u32 	%r9, [%rd13];
	add.s32 	%r10, %r9, %r8;
	add.s64 	%rd14, %rd10, %rd11;
	st.global.u32 	[%rd14], %r10;
$L__BB0_2:
	bar.sync 	0;
	ret;

}


// ===== COMPILED SASS (sm_100) =====

	.target	sm_100

	.elftype	@"ET_EXEC"


//--------------------- .note.nv.tkinfo           --------------------------
	.section	.note.nv.tkinfo,"",@"SHT_NOTE"
	.sectionflags	@"SHF_NOTE_NV_TKINFO"
	.tkinfo
        /*0018*/ 	.word	0x00000002
        /*0030*/ 	.string	""
        /*0030*/ 	.string	"ptxas"
        /*0030*/ 	.string	"Cuda compilation tools, release 13.0, V13.0.88"
        /*0030*/ 	.string	"Build cuda_13.0.r13.0/compiler.36424714_0"
        /*0030*/ 	.string	"-arch sm_100 -m 64 "



//--------------------- .note.nv.cuinfo           --------------------------
	.section	.note.nv.cuinfo,"",@"SHT_NOTE"
	.sectionflags	@"SHF_NOTE_NV_CUINFO"
        /*0018*/ 	.short	0x0002
        /*001a*/ 	.short	0x0064
        /*001c*/ 	.short	0x0082
	.zero		2


//--------------------- .nv.info                  --------------------------
	.section	.nv.info,"",@"SHT_CUDA_INFO"
	.align	4


	//----- nvinfo : EIATTR_REGCOUNT
	.align		4
        /*0000*/ 	.byte	0x04, 0x2f
        /*0002*/ 	.short	(.L_2 - .L_1)
	.align		4
.L_1:
        /*0004*/ 	.word	index@(_Z3sumPiS_S_i)
        /*0008*/ 	.word	0x00000018


	//----- nvinfo : EIATTR_FRAME_SIZE
	.align		4
.L_2:
        /*000c*/ 	.byte	0x04, 0x11
        /*000e*/ 	.short	(.L_4 - .L_3)
	.align		4
.L_3:
        /*0010*/ 	.word	index@(_Z3sumPiS_S_i)
        /*0014*/ 	.word	0x00000008


	//----- nvinfo : EIATTR_MIN_STACK_SIZE
	.align		4
.L_4:
        /*0018*/ 	.byte	0x04, 0x12
        /*001a*/ 	.short	(.L_6 - .L_5)
	.align		4
.L_5:
        /*001c*/ 	.word	index@(_Z3sumPiS_S_i)
        /*0020*/ 	.word	0x00000008
.L_6:


//--------------------- .nv.compat                --------------------------
	.section	.nv.compat,"",@"SHT_CUDA_COMPAT_INFO"
	.align	4
        /*0000*/ 	.byte	0x02, 0x09, 0x00, 0x00, 0x02, 0x02, 0x01, 0x00, 0x02, 0x05, 0x05, 0x00, 0x03, 0x07, 0x01, 0x01
        /*0010*/ 	.byte	0x02, 0x03, 0x00, 0x00, 0x02, 0x06, 0x01, 0x00, 0x04, 0x0b, 0x08, 0x00, 0x09, 0x00, 0x00, 0x00
        /*0020*/ 	.byte	0x00, 0x00, 0x00, 0x00


//--------------------- .nv.info._Z3sumPiS_S_i    --------------------------
	.section	.nv.info._Z3sumPiS_S_i,"",@"SHT_CUDA_INFO"
	.sectionflags	@""
	.align	4


	//----- nvinfo : EIATTR_CUDA_API_VERSION
	.align		4
        /*0000*/ 	.byte	0x04, 0x37
        /*0002*/ 	.short	(.L_8 - .L_7)
.L_7:
        /*0004*/ 	.word	0x00000082


	//----- nvinfo : EIATTR_KPARAM_INFO
	.align		4
.L_8:
        /*0008*/ 	.byte	0x04, 0x17
        /*000a*/ 	.short	(.L_10 - .L_9)
.L_9:
        /*000c*/ 	.word	0x00000000
        /*0010*/ 	.short	0x0003
        /*0012*/ 	.short	0x0018
        /*0014*/ 	.byte	0x00, 0xf0, 0x11, 0x00


	//----- nvinfo : EIATTR_KPARAM_INFO
	.align		4
.L_10:
        /*0018*/ 	.byte	0x04, 0x17
        /*001a*/ 	.short	(.L_12 - .L_11)
.L_11:
        /*001c*/ 	.word	0x00000000
        /*0020*/ 	.short	0x0002
        /*0022*/ 	.short	0x0010
        /*0024*/ 	.byte	0x00, 0xf5, 0x21, 0x00


	//----- nvinfo : EIATTR_KPARAM_INFO
	.align		4
.L_12:
        /*0028*/ 	.byte	0x04, 0x17
        /*002a*/ 	.short	(.L_14 - .L_13)
.L_13:
        /*002c*/ 	.word	0x00000000
        /*0030*/ 	.short	0x0001
        /*0032*/ 	.short	0x0008
        /*0034*/ 	.byte	0x00, 0xf5, 0x21, 0x00


	//----- nvinfo : EIATTR_KPARAM_INFO
	.align		4
.L_14:
        /*0038*/ 	.byte	0x04, 0x17
        /*003a*/ 	.short	(.L_16 - .L_15)
.L_15:
        /*003c*/ 	.word	0x00000000
        /*0040*/ 	.short	0x0000
        /*0042*/ 	.short	0x0000
        /*0044*/ 	.byte	0x00, 0xf5, 0x21, 0x00


	//----- nvinfo : EIATTR_SPARSE_MMA_MASK
	.align		4
.L_16:
        /*0048*/ 	.byte	0x03, 0x50
        /*004a*/ 	.short	0x0000


	//----- nvinfo : EIATTR_MAXREG_COUNT
	.align		4
        /*004c*/ 	.byte	0x03, 0x1b
        /*004e*/ 	.short	0x00ff


	//----- nvinfo : EIATTR_NUM_BARRIERS
	.align		4
        /*0050*/ 	.byte	0x02, 0x4c
        /*0052*/ 	.byte	0x01
	.zero		1


	//----- nvinfo : EIATTR_EXTERNS
	.align		4
        /*0054*/ 	.byte	0x04, 0x0f
        /*0056*/ 	.short	(.L_18 - .L_17)


	//   ....[0]....
	.align		4
.L_17:
        /*0058*/ 	.word	index@(vprintf)


	//----- nvinfo : EIATTR_MERCURY_ISA_VERSION
	.align		4
.L_18:
        /*005c*/ 	.byte	0x03, 0x5f
        /*005e*/ 	.short	0x0101


	//----- nvinfo : EIATTR_VRC_CTA_INIT_COUNT
	.align		4
        /*0060*/ 	.byte	0x02, 0x4a
	.zero		1
	.zero		1


	//----- nvinfo : EIATTR_SYSCALL_OFFSETS
	.align		4
        /*0064*/ 	.byte	0x04, 0x46
        /*0066*/ 	.short	(.L_20 - .L_19)


	//   ....[0]....
.L_19:
        /*0068*/ 	.word	0x00000110


	//----- nvinfo : EIATTR_EXIT_INSTR_OFFSETS
	.align		4
.L_20:
        /*006c*/ 	.byte	0x04, 0x1c
        /*006e*/ 	.short	(.L_22 - .L_21)


	//   ....[0]....
.L_21:
        /*0070*/ 	.word	0x00000220


	//----- nvinfo : EIATTR_CRS_STACK_SIZE
	.align		4
.L_22:
        /*0074*/ 	.byte	0x04, 0x1e
        /*0076*/ 	.short	(.L_24 - .L_23)
.L_23:
        /*0078*/ 	.word	0x00000000


	//----- nvinfo : EIATTR_CBANK_PARAM_SIZE
	.align		4
.L_24:
        /*007c*/ 	.byte	0x03, 0x19
        /*007e*/ 	.short	0x001c


	//----- nvinfo : EIATTR_PARAM_CBANK
	.align		4
        /*0080*/ 	.byte	0x04, 0x0a
        /*0082*/ 	.short	(.L_26 - .L_25)
	.align		4
.L_25:
        /*0084*/ 	.word	index@(.nv.constant0._Z3sumPiS_S_i)
        /*0088*/ 	.short	0x0380
        /*008a*/ 	.short	0x001c


	//----- nvinfo : EIATTR_SW_WAR
	.align		4
.L_26:
        /*008c*/ 	.byte	0x04, 0x36
        /*008e*/ 	.short	(.L_28 - .L_27)
.L_27:
        /*0090*/ 	.word	0x00000008
.L_28:


//--------------------- .nv.callgraph             --------------------------
	.section	.nv.callgraph,"",@"SHT_CUDA_CALLGRAPH"
	.align	4
	.sectionentsize	8
	.align		4
        /*0000*/ 	.word	0x00000000
	.align		4
        /*0004*/ 	.word	0xffffffff
	.align		4
        /*0008*/ 	.word	index@(_Z3sumPiS_S_i)
	.align		4
        /*000c*/ 	.word	index@(vprintf)
	.align		4
        /*0010*/ 	.word	0x00000000
	.align		4
        /*0014*/ 	.word	0xfffffffe
	.align		4
        /*0018*/ 	.word	0x00000000
	.align		4
        /*001c*/ 	.word	0xfffffffd
	.align		4
        /*0020*/ 	.word	0x00000000
	.align		4
        /*0024*/ 	.word	0xfffffffc


//--------------------- .nv.constant4             --------------------------
	.section	.nv.constant4,"a",@progbits
	.align	8
	.align		8
.nv.constant4:
        /*0000*/ 	.dword	vprintf
	.align		8
        /*0008*/ 	.dword	$str


//--------------------- .text._Z3sumPiS_S_i       --------------------------
	.section	.text._Z3sumPiS_S_i,"ax",@progbits
	.align	128
        .global         _Z3sumPiS_S_i
        .type           _Z3sumPiS_S_i,@function
        .size           _Z3sumPiS_S_i,(.L_x_3 - _Z3sumPiS_S_i)
        .other          _Z3sumPiS_S_i,@"STO_CUDA_ENTRY STV_DEFAULT"
_Z3sumPiS_S_i:
.text._Z3sumPiS_S_i:
[----:B------:R-:W0:Y:S01]  /*0000*/  LDC R1, c[0x0][0x37c] ;  /* 0x0000df00ff017b82 */ /* 0x000e220000000800 */
[----:B------:R-:W1:Y:S01]  /*0010*/  S2R R10, SR_TID.X ;  /* 0x00000000000a7919 */ /* 0x000e620000002100 */
[----:B0-----:R-:W-:Y:S01]  /*0020*/  IADD3 R1, PT, PT, R1, -0x8, RZ ;  /* 0xfffffff801017810 */ /* 0x001fe20007ffe0ff */
[----:B------:R-:W0:Y:S01]  /*0030*/  LDCU UR4, c[0x0][0x2f8] ;  /* 0x00005f00ff0477ac */ /* 0x000e220008000800 */
[----:B------:R-:W-:Y:S01]  /*0040*/  MOV R0, 0x0 ;  /* 0x0000000000007802 */ /* 0x000fe20000000f00 */
[----:B------:R-:W2:Y:S01]  /*0050*/  S2R R3, SR_CTAID.X ;  /* 0x0000000000037919 */ /* 0x000ea20000002500 */
[----:B------:R-:W3:Y:S02]  /*0060*/  LDCU UR5, c[0x0][0x2fc] ;  /* 0x00005f80ff0577ac */ /* 0x000ee40008000800 */
[----:B------:R4:W4:Y:S01]  /*0070*/  LDC.64 R8, c[0x4][R0] ;  /* 0x0100000000087b82 */ /* 0x0009220000000a00 */
[----:B------:R-:W2:Y:S01]  /*0080*/  LDCU UR6, c[0x0][0x360] ;  /* 0x00006c00ff0677ac */ /* 0x000ea20008000800 */
[----:B------:R-:W5:Y:S01]  /*0090*/  LDCU.64 UR8, c[0x4][0x8] ;  /* 0x01000100ff0877ac */ /* 0x000f620008000a00 */
[----:B0-----:R-:W-:-:S04]  /*00a0*/  IADD3 R6, P0, PT, R1, UR4, RZ ;  /* 0x0000000401067c10 */ /* 0x001fc8000ff1e0ff */
[----:B---3--:R-:W-:Y:S01]  /*00b0*/  IADD3.X R7, PT, PT, RZ, UR5, RZ, P0, !PT ;  /* 0x00000005ff077c10 */ /* 0x008fe200087fe4ff */
[----:B-1----:R0:W-:Y:S01]  /*00c0*/  STL [R1], R10 ;  /* 0x0000000a01007387 */ /* 0x0021e20000100800 */
[----:B-----5:R-:W-:Y:S01]  /*00d0*/  MOV R4, UR8 ;  /* 0x0000000800047c02 */ /* 0x020fe20008000f00 */
[----:B------:R-:W-:Y:S02]  /*00e0*/  IMAD.U32 R5, RZ, RZ, UR9 ;  /* 0x00000009ff057e24 */ /* 0x000fe4000f8e00ff */
[----:B0-2---:R-:W-:-:S07]  /*00f0*/  IMAD R2, R3, UR6, R10 ;  /* 0x0000000603027c24 */ /* 0x005fce000f8e020a */
[----:B------:R-:W-:-:S07]  /*0100*/  LEPC R20, `(.L_x_0) ;  /* 0x000000001014794e */ /* 0x000fce0000000000 */
[----:B----4-:R-:W-:Y:S05]  /*0110*/  CALL.ABS.NOINC R8 ;  /* 0x0000000008007343 */ /* 0x010fea0003c00000 */
.L_x_0:
[----:B------:R-:W0:Y:S02]  /*0120*/  LDCU UR4, c[0x0][0x398] ;  /* 0x00007300ff0477ac */ /* 0x000e240008000800 */
[----:B0-----:R-:W-:-:S13]  /*0130*/  ISETP.GE.AND P0, PT, R2, UR4, PT ;  /* 0x0000000402007c0c */ /* 0x001fda000bf06270 */
[----:B------:R-:W-:Y:S05]  /*0140*/  @P0 BRA `(.L_x_1) ;  /* 0x00000000002c0947 */ /* 0x000fea0003800000 */
[----:B------:R-:W0:Y:S01]  /*0150*/  LDC.64 R4, c[0x0][0x380] ;  /* 0x0000e000ff047b82 */ /* 0x000e220000000a00 */
[----:B------:R-:W1:Y:S07]  /*0160*/  LDCU.64 UR4, c[0x0][0x358] ;  /* 0x00006b00ff0477ac */ /* 0x000e6e0008000a00 */
[----:B------:R-:W2:Y:S08]  /*0170*/  LDC.64 R6, c[0x0][0x388] ;  /* 0x0000e200ff067b82 */ /* 0x000eb00000000a00 */
[----:B------:R-:W3:Y:S01]  /*0180*/  LDC.64 R8, c[0x0][0x390] ;  /* 0x0000e400ff087b82 */ /* 0x000ee20000000a00 */
[----:B0-----:R-:W-:-:S06]  /*0190*/  IMAD.WIDE R4, R2, 0x4, R4 ;  /* 0x0000000402047825 */ /* 0x001fcc00078e0204 */
[----:B-1----:R-:W4:Y:S01]  /*01a0*/  LDG.E R4, desc[UR4][R4.64] ;  /* 0x0000000404047981 */ /* 0x002f22000c1e1900 */
[----:B--2---:R-:W-:-:S06]  /*01b0*/  IMAD.WIDE R6, R2, 0x4, R6 ;  /* 0x0000000402067825 */ /* 0x004fcc00078e0206 */
[----:B------:R-:W4:Y:S01]  /*01c0*/  LDG.E R7, desc[UR4][R6.64] ;  /* 0x0000000406077981 */ /* 0x000f22000c1e1900 */
[----:B---3--:R-:W-:-:S04]  /*01d0*/  IMAD.WIDE R2, R2, 0x4, R8 ;  /* 0x0000000402027825 */ /* 0x008fc800078e0208 */
[----:B----4-:R-:W-:-:S05]  /*01e0*/  IMAD.IADD R9, R4, 0x1, R7 ;  /* 0x0000000104097824 */ /* 0x010fca00078e0207 */
[----:B------:R0:W-:Y:S02]  /*01f0*/  STG.E desc[UR4][R2.64], R9 ;  /* 0x0000000902007986 */ /* 0x0001e4000c101904 */
.L_x_1:
[----:B------:R-:W-:Y:S05]  /*0200*/  WARPSYNC.ALL ;  /* 0x0000000000007948 */ /* 0x000fea0003800000 */
[----:B------:R-:W-:Y:S06]  /*0210*/  BAR.SYNC.DEFER_BLOCKING 0x0 ;  /* 0x0000000000007b1d */ /* 0x000fec0000010000 */
[----:B------:R-:W-:Y:S05]  /*0220*/  EXIT ;  /* 0x000000000000794d */ /* 0x000fea0003800000 */
.L_x_2:
[----:B------:R-:W-:-:S00]  /*0230*/  BRA `(.L_x_2) ;  /* 0xfffffffc00fc7947 */ /* 0x000fc0000383ffff */
[----:B------:R-:W-:-:S00]  /*0240*/  NOP ;  /* 0x0000000000007918 */ /* 0x000fc00000000000 */
        /* <DEDUP_REMOVED lines=11> */
.L_x_3:


//--------------------- .nv.global.init           --------------------------
	.section	.nv.global.init,"aw",@progbits
.nv.global.init:
	.type		$str,@object
	.size		$str,(.L_0 - $str)
$str:
        /*0000*/ 	.byte	0x0a, 0x54, 0x68, 0x72, 0x65, 0x61, 0x64, 0x20, 0x69, 0x64, 0x25, 0x64, 0x00
.L_0:


//--------------------- .nv.shared.reserved.0     --------------------------
	.section	.nv.shared.reserved.0,"aw",@nobits
	.weak		__nv_reservedSMEM_offset_0_alias
	.size		__nv_reservedSMEM_offset_0_alias, 0, 64
	.other		__nv_reservedSMEM_offset_0_alias,@"STO_CUDA_RESERVED_SHARED STV_DEFAULT"
__nv_reservedSMEM_offset_0_alias:
	.zero		0
	.zero		64


//--------------------- .nv.constant0._Z3sumPiS_S_i --------------------------
	.section	.nv.constant0._Z3sumPiS_S_i,"a",@progbits
	.sectionflags	@""
	.align	4
.nv.constant0._Z3sumPiS_S_i:
	.zero		924


//--------------------- SYMBOLS --------------------------

	.type		.nv.reservedSmem.offset0,@object
	.size		.nv.reservedSmem.offset0,0x4
	.type		vprintf,@function
